//
// Generated by NVIDIA NVVM Compiler
//
// Compiler Build ID: CL-36424714
// Cuda compilation tools, release 13.0, V13.0.88
// Based on NVVM 20.0.0
//

.version 9.0
.target sm_100
.address_size 64

	// .globl	_Z12helloFromGPUv
.extern .func  (.param .b32 func_retval0) vprintf
(
	.param .b64 vprintf_param_0,
	.param .b64 vprintf_param_1
)
;
.global .align 1 .b8 $str[35] = {72, 101, 108, 108, 111, 32, 102, 114, 111, 109, 32, 71, 80, 85, 44, 32, 97, 98, 111, 118, 101, 32, 116, 104, 114, 101, 97, 100, 73, 100, 58, 37, 100, 10};
.global .align 1 .b8 $str$1[35] = {72, 101, 108, 108, 111, 32, 102, 114, 111, 109, 32, 71, 80, 85, 44, 32, 117, 110, 100, 101, 114, 32, 116, 104, 114, 101, 97, 100, 73, 100, 58, 37, 100, 10};

.visible .entry _Z12helloFromGPUv()
{
	.local .align 8 .b8 	__local_depot0[8];
	.reg .b64 	%SP;
	.reg .b64 	%SPL;
	.reg .pred 	%p<2>;
	.reg .b32 	%r<6>;
	.reg .b64 	%rd<9>;

	mov.u64 	%SPL, __local_depot0;
	cvta.local.u64 	%SP, %SPL;
	add.u64 	%rd2, %SP, 0;
	add.u64 	%rd1, %SPL, 0;
	mov.u32 	%r1, %tid.x;
	setp.gt.u32 	%p1, %r1, 2;
	@%p1 bra 	$L__BB0_2;
	st.local.u32 	[%rd1], %r1;
	mov.u64 	%rd6, $str;
	cvta.global.u64 	%rd7, %rd6;
	{ // callseq 1, 0
	.param .b64 param0;
	st.param.b64 	[param0], %rd7;
	.param .b64 param1;
	st.param.b64 	[param1], %rd2;
	.param .b32 retval0;
	call.uni (retval0), 
	vprintf, 
	(
	param0, 
	param1
	);
	ld.param.b32 	%r4, [retval0];
	} // callseq 1
	bra.uni 	$L__BB0_3;
$L__BB0_2:
	st.local.u32 	[%rd1], %r1;
	mov.u64 	%rd3, $str$1;
	cvta.global.u64 	%rd4, %rd3;
	{ // callseq 0, 0
	.param .b64 param0;
	st.param.b64 	[param0], %rd4;
	.param .b64 param1;
	st.param.b64 	[param1], %rd2;
	.param .b32 retval0;
	call.uni (retval0), 
	vprintf, 
	(
	param0, 
	param1
	);
	ld.param.b32 	%r2, [retval0];
	} // callseq 0
$L__BB0_3:
	ret;

}


// ===== COMPILED SASS (sm_100) =====

	.target	sm_100

	.elftype	@"ET_EXEC"


//--------------------- .note.nv.tkinfo           --------------------------
	.section	.note.nv.tkinfo,"",@"SHT_NOTE"
	.sectionflags	@"SHF_NOTE_NV_TKINFO"
	.tkinfo
        /*0018*/ 	.word	0x00000002
        /*0030*/ 	.string	""
        /*0030*/ 	.string	"ptxas"
        /*0030*/ 	.string	"Cuda compilation tools, release 13.0, V13.0.88"
        /*0030*/ 	.string	"Build cuda_13.0.r13.0/compiler.36424714_0"
        /*0030*/ 	.string	"-arch sm_100 -m 64 "



//--------------------- .note.nv.cuinfo           --------------------------
	.section	.note.nv.cuinfo,"",@"SHT_NOTE"
	.sectionflags	@"SHF_NOTE_NV_CUINFO"
        /*0018*/ 	.short	0x0002
        /*001a*/ 	.short	0x0064
        /*001c*/ 	.short	0x0082
	.zero		2


//--------------------- .nv.info                  --------------------------
	.section	.nv.info,"",@"SHT_CUDA_INFO"
	.align	4


	//----- nvinfo : EIATTR_REGCOUNT
	.align		4
        /*0000*/ 	.byte	0x04, 0x2f
        /*0002*/ 	.short	(.L_3 - .L_2)
	.align		4
.L_2:
        /*0004*/ 	.word	index@(_Z12helloFromGPUv)
        /*0008*/ 	.word	0x00000018


	//----- nvinfo : EIATTR_FRAME_SIZE
	.align		4
.L_3:
        /*000c*/ 	.byte	0x04, 0x11
        /*000e*/ 	.short	(.L_5 - .L_4)
	.align		4
.L_4:
        /*0010*/ 	.word	index@(_Z12helloFromGPUv)
        /*0014*/ 	.word	0x00000008


	//----- nvinfo : EIATTR_MIN_STACK_SIZE
	.align		4
.L_5:
        /*0018*/ 	.byte	0x04, 0x12
        /*001a*/ 	.short	(.L_7 - .L_6)
	.align		4
.L_6:
        /*001c*/ 	.word	index@(_Z12helloFromGPUv)
        /*0020*/ 	.word	0x00000008
.L_7:


//--------------------- .nv.compat                --------------------------
	.section	.nv.compat,"",@"SHT_CUDA_COMPAT_INFO"
	.align	4
        /*0000*/ 	.byte	0x02, 0x09, 0x00, 0x00, 0x02, 0x02, 0x01, 0x00, 0x02, 0x05, 0x05, 0x00, 0x03, 0x07, 0x01, 0x01
        /*0010*/ 	.byte	0x02, 0x03, 0x00, 0x00, 0x02, 0x06, 0x01, 0x00, 0x04, 0x0b, 0x08, 0x00, 0x09, 0x00, 0x00, 0x00
        /*0020*/ 	.byte	0x00, 0x00, 0x00, 0x00


//--------------------- .nv.info._Z12helloFromGPUv --------------------------
	.section	.nv.info._Z12helloFromGPUv,"",@"SHT_CUDA_INFO"
	.sectionflags	@""
	.align	4


	//----- nvinfo : EIATTR_CUDA_API_VERSION
	.align		4
        /*0000*/ 	.byte	0x04, 0x37
        /*0002*/ 	.short	(.L_9 - .L_8)
.L_8:
        /*0004*/ 	.word	0x00000082


	//----- nvinfo : EIATTR_SPARSE_MMA_MASK
	.align		4
.L_9:
        /*0008*/ 	.byte	0x03, 0x50
        /*000a*/ 	.short	0x0000


	//----- nvinfo : EIATTR_MAXREG_COUNT
	.align		4
        /*000c*/ 	.byte	0x03, 0x1b
        /*000e*/ 	.short	0x00ff


	//----- nvinfo : EIATTR_EXTERNS
	.align		4
        /*0010*/ 	.byte	0x04, 0x0f
        /*0012*/ 	.short	(.L_11 - .L_10)


	//   ....[0]....
	.align		4
.L_10:
        /*0014*/ 	.word	index@(vprintf)


	//----- nvinfo : EIATTR_MERCURY_ISA_VERSION
	.align		4
.L_11:
        /*0018*/ 	.byte	0x03, 0x5f
        /*001a*/ 	.short	0x0101


	//----- nvinfo : EIATTR_VRC_CTA_INIT_COUNT
	.align		4
        /*001c*/ 	.byte	0x02, 0x4a
	.zero		1
	.zero		1


	//----- nvinfo : EIATTR_SYSCALL_OFFSETS
	.align		4
        /*0020*/ 	.byte	0x04, 0x46
        /*0022*/ 	.short	(.L_13 - .L_12)


	//   ....[0]....
.L_12:
        /*0024*/ 	.word	0x00000100


	//   ....[1]....
        /*0028*/ 	.word	0x00000190


	//----- nvinfo : EIATTR_EXIT_INSTR_OFFSETS
	.align		4
.L_13:
        /*002c*/ 	.byte	0x04, 0x1c
        /*002e*/ 	.short	(.L_15 - .L_14)


	//   ....[0]....
.L_14:
        /*0030*/ 	.word	0x00000110


	//   ....[1]....
        /*0034*/ 	.word	0x000001a0


	//----- nvinfo : EIATTR_CRS_STACK_SIZE
	.align		4
.L_15:
        /*0038*/ 	.byte	0x04, 0x1e
        /*003a*/ 	.short	(.L_17 - .L_16)
.L_16:
        /*003c*/ 	.word	0x00000000


	//----- nvinfo : EIATTR_SW_WAR
	.align		4
.L_17:
        /*0040*/ 	.byte	0x04, 0x36
        /*0042*/ 	.short	(.L_19 - .L_18)
.L_18:
        /*0044*/ 	.word	0x00000008
.L_19:


//--------------------- .nv.callgraph             --------------------------
	.section	.nv.callgraph,"",@"SHT_CUDA_CALLGRAPH"
	.align	4
	.sectionentsize	8
	.align		4
        /*0000*/ 	.word	0x00000000
	.align		4
        /*0004*/ 	.word	0xffffffff
	.align		4
        /*0008*/ 	.word	index@(_Z12helloFromGPUv)
	.align		4
        /*000c*/ 	.word	index@(vprintf)
	.align		4
        /*0010*/ 	.word	0x00000000
	.align		4
        /*0014*/ 	.word	0xfffffffe
	.align		4
        /*0018*/ 	.word	0x00000000
	.align		4
        /*001c*/ 	.word	0xfffffffd
	.align		4
        /*0020*/ 	.word	0x00000000
	.align		4
        /*0024*/ 	.word	0xfffffffc


//--------------------- .nv.constant4             --------------------------
	.section	.nv.constant4,"a",@progbits
	.align	8
	.align		8
.nv.constant4:
        /*0000*/ 	.dword	vprintf
	.align		8
        /*0008*/ 	.dword	$str
	.align		8
        /*0010*/ 	.dword	$str$1


//--------------------- .text._Z12helloFromGPUv   --------------------------
	.section	.text._Z12helloFromGPUv,"ax",@progbits
	.align	128
        .global         _Z12helloFromGPUv
        .type           _Z12helloFromGPUv,@function
        .size           _Z12helloFromGPUv,(.L_x_4 - _Z12helloFromGPUv)
        .other          _Z12helloFromGPUv,@"STO_CUDA_ENTRY STV_DEFAULT"
_Z12helloFromGPUv:
.text._Z12helloFromGPUv:
[----:B------:R-:W0:Y:S01]  /*0000*/  LDC R1, c[0x0][0x37c] ;  /* 0x0000df00ff017b82 */ /* 0x000e220000000800 */
[----:B------:R-:W1:Y:S01]  /*0010*/  S2R R8, SR_TID.X ;  /* 0x0000000000087919 */ /* 0x000e620000002100 */
[----:B------:R-:W2:Y:S01]  /*0020*/  LDCU UR4, c[0x0][0x2f8] ;  /* 0x00005f00ff0477ac */ /* 0x000ea20008000800 */
[----:B0-----:R-:W-:Y:S01]  /*0030*/  VIADD R1, R1, 0xfffffff8 ;  /* 0xfffffff801017836 */ /* 0x001fe20000000000 */
[----:B------:R-:W0:Y:S04]  /*0040*/  LDCU UR5, c[0x0][0x2fc] ;  /* 0x00005f80ff0577ac */ /* 0x000e280008000800 */
[----:B--2---:R-:W-:-:S05]  /*0050*/  IADD3 R6, P1, PT, R1, UR4, RZ ;  /* 0x0000000401067c10 */ /* 0x004fca000ff3e0ff */
[----:B0-----:R-:W-:Y:S01]  /*0060*/  IMAD.X R7, RZ, RZ, UR5, P1 ;  /* 0x00000005ff077e24 */ /* 0x001fe200088e06ff */
[----:B-1----:R-:W-:-:S13]  /*0070*/  ISETP.GT.U32.AND P0, PT, R8, 0x2, PT ;  /* 0x000000020800780c */ /* 0x002fda0003f04070 */
[----:B------:R-:W-:Y:S05]  /*0080*/  @P0 BRA `(.L_x_0) ;  /* 0x0000000000240947 */ /* 0x000fea0003800000 */
[----:B------:R-:W-:Y:S01]  /*0090*/  MOV R0, 0x0 ;  /* 0x0000000000007802 */ /* 0x000fe20000000f00 */
[----:B------:R0:W-:Y:S01]  /*00a0*/  STL [R1], R8 ;  /* 0x0000000801007387 */ /* 0x0001e20000100800 */
[----:B------:R-:W1:Y:S02]  /*00b0*/  LDCU.64 UR4, c[0x4][0x8] ;  /* 0x01000100ff0477ac */ /* 0x000e640008000a00 */
[----:B------:R0:W2:Y:S01]  /*00c0*/  LDC.64 R2, c[0x4][R0] ;  /* 0x0100000000027b82 */ /* 0x0000a20000000a00 */
[----:B-1----:R-:W-:Y:S02]  /*00d0*/  IMAD.U32 R4, RZ, RZ, UR4 ;  /* 0x00000004ff047e24 */ /* 0x002fe4000f8e00ff */
[----:B0-----:R-:W-:-:S07]  /*00e0*/  IMAD.U32 R5, RZ, RZ, UR5 ;  /* 0x00000005ff057e24 */ /* 0x001fce000f8e00ff */
[----:B------:R-:W-:-:S07]  /*00f0*/  LEPC R20, `(.L_x_1) ;  /* 0x000000001014794e */ /* 0x000fce0000000000 */
[----:B--2---:R-:W-:Y:S05]  /*0100*/  CALL.ABS.NOINC R2 ;  /* 0x0000000002007343 */ /* 0x004fea0003c00000 */
.L_x_1:
[----:B------:R-:W-:Y:S05]  /*0110*/  EXIT ;  /* 0x000000000000794d */ /* 0x000fea0003800000 */
.L_x_0:
        /* <DEDUP_REMOVED lines=8> */
.L_x_2:
[----:B------:R-:W-:Y:S05]  /*01a0*/  EXIT ;  /* 0x000000000000794d */ /* 0x000fea0003800000 */
.L_x_3:
[----:B------:R-:W-:-:S00]  /*01b0*/  BRA `(.L_x_3) ;  /* 0xfffffffc00fc7947 */ /* 0x000fc0000383ffff */
[----:B------:R-:W-:-:S00]  /*01c0*/  NOP ;  /* 0x0000000000007918 */ /* 0x000fc00000000000 */
        /* <DEDUP_REMOVED lines=11> */
.L_x_4:


//--------------------- .nv.global.init           --------------------------
	.section	.nv.global.init,"aw",@progbits
.nv.global.init:
	.type		$str,@object
	.size		$str,($str$1 - $str)
$str:
        /*0000*/ 	.byte	0x48, 0x65, 0x6c, 0x6c, 0x6f, 0x20, 0x66, 0x72, 0x6f, 0x6d, 0x20, 0x47, 0x50, 0x55, 0x2c, 0x20
        /*0010*/ 	.byte	0x61, 0x62, 0x6f, 0x76, 0x65, 0x20, 0x74, 0x68, 0x72, 0x65, 0x61, 0x64, 0x49, 0x64, 0x3a, 0x25
        /*0020*/ 	.byte	0x64, 0x0a, 0x00
	.type		$str$1,@object
	.size		$str$1,(.L_1 - $str$1)
$str$1:
        /*0023*/ 	.byte	0x48, 0x65, 0x6c, 0x6c, 0x6f, 0x20, 0x66, 0x72, 0x6f, 0x6d, 0x20, 0x47, 0x50, 0x55, 0x2c, 0x20
        /*0033*/ 	.byte	0x75, 0x6e, 0x64, 0x65, 0x72, 0x20, 0x74, 0x68, 0x72, 0x65, 0x61, 0x64, 0x49, 0x64, 0x3a, 0x25
        /*0043*/ 	.byte	0x64, 0x0a, 0x00
.L_1:


//--------------------- .nv.shared.reserved.0     --------------------------
	.section	.nv.shared.reserved.0,"aw",@nobits
	.weak		__nv_reservedSMEM_offset_0_alias
	.size		__nv_reservedSMEM_offset_0_alias, 0, 64
	.other		__nv_reservedSMEM_offset_0_alias,@"STO_CUDA_RESERVED_SHARED STV_DEFAULT"
__nv_reservedSMEM_offset_0_alias:
	.zero		0
	.zero		64


//--------------------- .nv.constant0._Z12helloFromGPUv --------------------------
	.section	.nv.constant0._Z12helloFromGPUv,"a",@progbits
	.sectionflags	@""
	.align	4
.nv.constant0._Z12helloFromGPUv:
	.zero		896


//--------------------- SYMBOLS --------------------------

	.type		.nv.reservedSmem.offset0,@object
	.size		.nv.reservedSmem.offset0,0x4
	.type		vprintf,@function
